//
// Generated by NVIDIA NVVM Compiler
//
// Compiler Build ID: CL-36424714
// Cuda compilation tools, release 13.0, V13.0.88
// Based on NVVM 20.0.0
//

.version 9.0
.target sm_100
.address_size 64

	// .globl	_Z8multiplyPiS_iiS_

.visible .entry _Z8multiplyPiS_iiS_(
	.param .u64 .ptr .align 1 _Z8multiplyPiS_iiS__param_0,
	.param .u64 .ptr .align 1 _Z8multiplyPiS_iiS__param_1,
	.param .u32 _Z8multiplyPiS_iiS__param_2,
	.param .u32 _Z8multiplyPiS_iiS__param_3,
	.param .u64 .ptr .align 1 _Z8multiplyPiS_iiS__param_4
)
{
	.reg .pred 	%p<10>;
	.reg .b32 	%r<100>;
	.reg .b64 	%rd<53>;

	ld.param.u64 	%rd7, [_Z8multiplyPiS_iiS__param_0];
	ld.param.u64 	%rd8, [_Z8multiplyPiS_iiS__param_1];
	ld.param.u32 	%r30, [_Z8multiplyPiS_iiS__param_2];
	ld.param.u32 	%r31, [_Z8multiplyPiS_iiS__param_3];
	ld.param.u64 	%rd6, [_Z8multiplyPiS_iiS__param_4];
	cvta.to.global.u64 	%rd1, %rd8;
	cvta.to.global.u64 	%rd2, %rd7;
	mov.u32 	%r1, %ctaid.x;
	mov.u32 	%r2, %tid.x;
	setp.lt.s32 	%p1, %r30, 1;
	mov.b32 	%r99, 0;
	@%p1 bra 	$L__BB0_12;
	mul.lo.s32 	%r3, %r30, %r1;
	and.b32  	%r4, %r30, 7;
	setp.lt.u32 	%p2, %r30, 8;
	mov.b32 	%r94, 0;
	mov.u32 	%r99, %r94;
	@%p2 bra 	$L__BB0_4;
	and.b32  	%r94, %r30, 2147483640;
	neg.s32 	%r88, %r94;
	shl.b32 	%r7, %r31, 3;
	mul.wide.u32 	%rd9, %r3, 4;
	add.s64 	%rd10, %rd9, %rd2;
	add.s64 	%rd52, %rd10, 16;
	mov.b32 	%r99, 0;
	mul.wide.s32 	%rd13, %r31, 4;
	mov.u32 	%r87, %r2;
$L__BB0_3:
	.pragma "nounroll";
	ld.global.u32 	%r36, [%rd52+-16];
	mul.wide.s32 	%rd11, %r87, 4;
	add.s64 	%rd12, %rd1, %rd11;
	ld.global.u32 	%r37, [%rd12];
	mad.lo.s32 	%r38, %r37, %r36, %r99;
	ld.global.u32 	%r39, [%rd52+-12];
	add.s64 	%rd14, %rd12, %rd13;
	ld.global.u32 	%r40, [%rd14];
	mad.lo.s32 	%r41, %r40, %r39, %r38;
	ld.global.u32 	%r42, [%rd52+-8];
	add.s64 	%rd15, %rd14, %rd13;
	ld.global.u32 	%r43, [%rd15];
	mad.lo.s32 	%r44, %r43, %r42, %r41;
	ld.global.u32 	%r45, [%rd52+-4];
	add.s64 	%rd16, %rd15, %rd13;
	ld.global.u32 	%r46, [%rd16];
	mad.lo.s32 	%r47, %r46, %r45, %r44;
	ld.global.u32 	%r48, [%rd52];
	add.s64 	%rd17, %rd16, %rd13;
	ld.global.u32 	%r49, [%rd17];
	mad.lo.s32 	%r50, %r49, %r48, %r47;
	ld.global.u32 	%r51, [%rd52+4];
	add.s64 	%rd18, %rd17, %rd13;
	ld.global.u32 	%r52, [%rd18];
	mad.lo.s32 	%r53, %r52, %r51, %r50;
	ld.global.u32 	%r54, [%rd52+8];
	add.s64 	%rd19, %rd18, %rd13;
	ld.global.u32 	%r55, [%rd19];
	mad.lo.s32 	%r56, %r55, %r54, %r53;
	ld.global.u32 	%r57, [%rd52+12];
	add.s64 	%rd20, %rd19, %rd13;
	ld.global.u32 	%r58, [%rd20];
	mad.lo.s32 	%r99, %r58, %r57, %r56;
	add.s32 	%r88, %r88, 8;
	add.s32 	%r87, %r87, %r7;
	add.s64 	%rd52, %rd52, 32;
	setp.ne.s32 	%p3, %r88, 0;
	@%p3 bra 	$L__BB0_3;
$L__BB0_4:
	setp.eq.s32 	%p4, %r4, 0;
	@%p4 bra 	$L__BB0_12;
	and.b32  	%r17, %r30, 3;
	setp.lt.u32 	%p5, %r4, 4;
	@%p5 bra 	$L__BB0_7;
	add.s32 	%r60, %r94, %r3;
	mul.wide.u32 	%rd21, %r60, 4;
	add.s64 	%rd22, %rd2, %rd21;
	ld.global.u32 	%r61, [%rd22];
	mad.lo.s32 	%r62, %r94, %r31, %r2;
	mul.wide.s32 	%rd23, %r62, 4;
	add.s64 	%rd24, %rd1, %rd23;
	ld.global.u32 	%r63, [%rd24];
	mad.lo.s32 	%r64, %r63, %r61, %r99;
	cvt.u64.u32 	%rd25, %r3;
	cvt.u64.u32 	%rd26, %r94;
	add.s64 	%rd27, %rd26, %rd25;
	shl.b64 	%rd28, %rd27, 2;
	add.s64 	%rd29, %rd2, %rd28;
	ld.global.u32 	%r65, [%rd29+4];
	mul.wide.s32 	%rd30, %r31, 4;
	add.s64 	%rd31, %rd24, %rd30;
	ld.global.u32 	%r66, [%rd31];
	mad.lo.s32 	%r67, %r66, %r65, %r64;
	ld.global.u32 	%r68, [%rd29+8];
	add.s64 	%rd32, %rd31, %rd30;
	ld.global.u32 	%r69, [%rd32];
	mad.lo.s32 	%r70, %r69, %r68, %r67;
	ld.global.u32 	%r71, [%rd29+12];
	add.s64 	%rd33, %rd32, %rd30;
	ld.global.u32 	%r72, [%rd33];
	mad.lo.s32 	%r99, %r72, %r71, %r70;
	add.s32 	%r94, %r94, 4;
$L__BB0_7:
	setp.eq.s32 	%p6, %r17, 0;
	@%p6 bra 	$L__BB0_12;
	setp.eq.s32 	%p7, %r17, 1;
	@%p7 bra 	$L__BB0_10;
	add.s32 	%r74, %r94, %r3;
	mul.wide.u32 	%rd34, %r74, 4;
	add.s64 	%rd35, %rd2, %rd34;
	ld.global.u32 	%r75, [%rd35];
	mad.lo.s32 	%r76, %r94, %r31, %r2;
	mul.wide.s32 	%rd36, %r76, 4;
	add.s64 	%rd37, %rd1, %rd36;
	ld.global.u32 	%r77, [%rd37];
	mad.lo.s32 	%r78, %r77, %r75, %r99;
	cvt.u64.u32 	%rd38, %r3;
	cvt.u64.u32 	%rd39, %r94;
	add.s64 	%rd40, %rd39, %rd38;
	shl.b64 	%rd41, %rd40, 2;
	add.s64 	%rd42, %rd2, %rd41;
	ld.global.u32 	%r79, [%rd42+4];
	mul.wide.s32 	%rd43, %r31, 4;
	add.s64 	%rd44, %rd37, %rd43;
	ld.global.u32 	%r80, [%rd44];
	mad.lo.s32 	%r99, %r80, %r79, %r78;
	add.s32 	%r94, %r94, 2;
$L__BB0_10:
	and.b32  	%r81, %r30, 1;
	setp.eq.b32 	%p8, %r81, 1;
	not.pred 	%p9, %p8;
	@%p9 bra 	$L__BB0_12;
	add.s32 	%r82, %r94, %r3;
	mul.wide.u32 	%rd45, %r82, 4;
	add.s64 	%rd46, %rd2, %rd45;
	ld.global.u32 	%r83, [%rd46];
	mad.lo.s32 	%r84, %r94, %r31, %r2;
	mul.wide.s32 	%rd47, %r84, 4;
	add.s64 	%rd48, %rd1, %rd47;
	ld.global.u32 	%r85, [%rd48];
	mad.lo.s32 	%r99, %r85, %r83, %r99;
$L__BB0_12:
	cvta.to.global.u64 	%rd49, %rd6;
	mad.lo.s32 	%r86, %r31, %r1, %r2;
	mul.wide.s32 	%rd50, %r86, 4;
	add.s64 	%rd51, %rd49, %rd50;
	st.global.u32 	[%rd51], %r99;
	ret;

}


// ===== COMPILED SASS (sm_100) =====

	.target	sm_100

	.elftype	@"ET_EXEC"


//--------------------- .note.nv.tkinfo           --------------------------
	.section	.note.nv.tkinfo,"",@"SHT_NOTE"
	.sectionflags	@"SHF_NOTE_NV_TKINFO"
	.tkinfo
        /*0018*/ 	.word	0x00000002
        /*0030*/ 	.string	""
        /*0030*/ 	.string	"ptxas"
        /*0030*/ 	.string	"Cuda compilation tools, release 13.0, V13.0.88"
        /*0030*/ 	.string	"Build cuda_13.0.r13.0/compiler.36424714_0"
        /*0030*/ 	.string	"-arch sm_100 -m 64 "



//--------------------- .note.nv.cuinfo           --------------------------
	.section	.note.nv.cuinfo,"",@"SHT_NOTE"
	.sectionflags	@"SHF_NOTE_NV_CUINFO"
        /*0018*/ 	.short	0x0002
        /*001a*/ 	.short	0x0064
        /*001c*/ 	.short	0x0082
	.zero		2


//--------------------- .nv.info                  --------------------------
	.section	.nv.info,"",@"SHT_CUDA_INFO"
	.align	4


	//----- nvinfo : EIATTR_REGCOUNT
	.align		4
        /*0000*/ 	.byte	0x04, 0x2f
        /*0002*/ 	.short	(.L_1 - .L_0)
	.align		4
.L_0:
        /*0004*/ 	.word	index@(_Z8multiplyPiS_iiS_)
        /*0008*/ 	.word	0x00000020


	//----- nvinfo : EIATTR_FRAME_SIZE
	.align		4
.L_1:
        /*000c*/ 	.byte	0x04, 0x11
        /*000e*/ 	.short	(.L_3 - .L_2)
	.align		4
.L_2:
        /*0010*/ 	.word	index@(_Z8multiplyPiS_iiS_)
        /*0014*/ 	.word	0x00000000


	//----- nvinfo : EIATTR_MIN_STACK_SIZE
	.align		4
.L_3:
        /*0018*/ 	.byte	0x04, 0x12
        /*001a*/ 	.short	(.L_5 - .L_4)
	.align		4
.L_4:
        /*001c*/ 	.word	index@(_Z8multiplyPiS_iiS_)
        /*0020*/ 	.word	0x00000000
.L_5:


//--------------------- .nv.compat                --------------------------
	.section	.nv.compat,"",@"SHT_CUDA_COMPAT_INFO"
	.align	4
        /*0000*/ 	.byte	0x02, 0x09, 0x00, 0x00, 0x02, 0x02, 0x01, 0x00, 0x02, 0x05, 0x05, 0x00, 0x03, 0x07, 0x01, 0x01
        /*0010*/ 	.byte	0x02, 0x03, 0x00, 0x00, 0x02, 0x06, 0x01, 0x00, 0x04, 0x0b, 0x08, 0x00, 0x09, 0x00, 0x00, 0x00
        /*0020*/ 	.byte	0x00, 0x00, 0x00, 0x00


//--------------------- .nv.info._Z8multiplyPiS_iiS_ --------------------------
	.section	.nv.info._Z8multiplyPiS_iiS_,"",@"SHT_CUDA_INFO"
	.sectionflags	@""
	.align	4


	//----- nvinfo : EIATTR_CUDA_API_VERSION
	.align		4
        /*0000*/ 	.byte	0x04, 0x37
        /*0002*/ 	.short	(.L_7 - .L_6)
.L_6:
        /*0004*/ 	.word	0x00000082


	//----- nvinfo : EIATTR_KPARAM_INFO
	.align		4
.L_7:
        /*0008*/ 	.byte	0x04, 0x17
        /*000a*/ 	.short	(.L_9 - .L_8)
.L_8:
        /*000c*/ 	.word	0x00000000
        /*0010*/ 	.short	0x0004
        /*0012*/ 	.short	0x0018
        /*0014*/ 	.byte	0x00, 0xf5, 0x21, 0x00


	//----- nvinfo : EIATTR_KPARAM_INFO
	.align		4
.L_9:
        /*0018*/ 	.byte	0x04, 0x17
        /*001a*/ 	.short	(.L_11 - .L_10)
.L_10:
        /*001c*/ 	.word	0x00000000
        /*0020*/ 	.short	0x0003
        /*0022*/ 	.short	0x0014
        /*0024*/ 	.byte	0x00, 0xf0, 0x11, 0x00


	//----- nvinfo : EIATTR_KPARAM_INFO
	.align		4
.L_11:
        /*0028*/ 	.byte	0x04, 0x17
        /*002a*/ 	.short	(.L_13 - .L_12)
.L_12:
        /*002c*/ 	.word	0x00000000
        /*0030*/ 	.short	0x0002
        /*0032*/ 	.short	0x0010
        /*0034*/ 	.byte	0x00, 0xf0, 0x11, 0x00


	//----- nvinfo : EIATTR_KPARAM_INFO
	.align		4
.L_13:
        /*0038*/ 	.byte	0x04, 0x17
        /*003a*/ 	.short	(.L_15 - .L_14)
.L_14:
        /*003c*/ 	.word	0x00000000
        /*0040*/ 	.short	0x0001
        /*0042*/ 	.short	0x0008
        /*0044*/ 	.byte	0x00, 0xf5, 0x21, 0x00


	//----- nvinfo : EIATTR_KPARAM_INFO
	.align		4
.L_15:
        /*0048*/ 	.byte	0x04, 0x17
        /*004a*/ 	.short	(.L_17 - .L_16)
.L_16:
        /*004c*/ 	.word	0x00000000
        /*0050*/ 	.short	0x0000
        /*0052*/ 	.short	0x0000
        /*0054*/ 	.byte	0x00, 0xf5, 0x21, 0x00


	//----- nvinfo : EIATTR_SPARSE_MMA_MASK
	.align		4
.L_17:
        /*0058*/ 	.byte	0x03, 0x50
        /*005a*/ 	.short	0x0000


	//----- nvinfo : EIATTR_MAXREG_COUNT
	.align		4
        /*005c*/ 	.byte	0x03, 0x1b
        /*005e*/ 	.short	0x00ff


	//----- nvinfo : EIATTR_MERCURY_ISA_VERSION
	.align		4
        /*0060*/ 	.byte	0x03, 0x5f
        /*0062*/ 	.short	0x0101


	//----- nvinfo : EIATTR_VRC_CTA_INIT_COUNT
	.align		4
        /*0064*/ 	.byte	0x02, 0x4a
	.zero		1
	.zero		1


	//----- nvinfo : EIATTR_EXIT_INSTR_OFFSETS
	.align		4
        /*0068*/ 	.byte	0x04, 0x1c
        /*006a*/ 	.short	(.L_19 - .L_18)


	//   ....[0]....
.L_18:
        /*006c*/ 	.word	0x00000890


	//----- nvinfo : EIATTR_CBANK_PARAM_SIZE
	.align		4
.L_19:
        /*0070*/ 	.byte	0x03, 0x19
        /*0072*/ 	.short	0x0020


	//----- nvinfo : EIATTR_PARAM_CBANK
	.align		4
        /*0074*/ 	.byte	0x04, 0x0a
        /*0076*/ 	.short	(.L_21 - .L_20)
	.align		4
.L_20:
        /*0078*/ 	.word	index@(.nv.constant0._Z8multiplyPiS_iiS_)
        /*007c*/ 	.short	0x0380
        /*007e*/ 	.short	0x0020


	//----- nvinfo : EIATTR_SW_WAR
	.align		4
.L_21:
        /*0080*/ 	.byte	0x04, 0x36
        /*0082*/ 	.short	(.L_23 - .L_22)
.L_22:
        /*0084*/ 	.word	0x00000008
.L_23:


//--------------------- .nv.callgraph             --------------------------
	.section	.nv.callgraph,"",@"SHT_CUDA_CALLGRAPH"
	.align	4
	.sectionentsize	8
	.align		4
        /*0000*/ 	.word	0x00000000
	.align		4
        /*0004*/ 	.word	0xffffffff
	.align		4
        /*0008*/ 	.word	0x00000000
	.align		4
        /*000c*/ 	.word	0xfffffffe
	.align		4
        /*0010*/ 	.word	0x00000000
	.align		4
        /*0014*/ 	.word	0xfffffffd
	.align		4
        /*0018*/ 	.word	0x00000000
	.align		4
        /*001c*/ 	.word	0xfffffffc


//--------------------- .text._Z8multiplyPiS_iiS_ --------------------------
	.section	.text._Z8multiplyPiS_iiS_,"ax",@progbits
	.align	128
        .global         _Z8multiplyPiS_iiS_
        .type           _Z8multiplyPiS_iiS_,@function
        .size           _Z8multiplyPiS_iiS_,(.L_x_5 - _Z8multiplyPiS_iiS_)
        .other          _Z8multiplyPiS_iiS_,@"STO_CUDA_ENTRY STV_DEFAULT"
_Z8multiplyPiS_iiS_:
.text._Z8multiplyPiS_iiS_:
[----:B------:R-:W-:Y:S08]  /*0000*/  LDC R1, c[0x0][0x37c] ;  /* 0x0000df00ff017b82 */ /* 0x000ff00000000800 */
[----:B------:R-:W0:Y:S01]  /*0010*/  LDC R0, c[0x0][0x390] ;  /* 0x0000e400ff007b82 */ /* 0x000e220000000800 */
[----:B------:R-:W1:Y:S01]  /*0020*/  S2R R16, SR_TID.X ;  /* 0x0000000000107919 */ /* 0x000e620000002100 */
[----:B------:R-:W2:Y:S01]  /*0030*/  LDCU.64 UR4, c[0x0][0x358] ;  /* 0x00006b00ff0477ac */ /* 0x000ea20008000a00 */
[----:B------:R-:W-:-:S05]  /*0040*/  HFMA2 R22, -RZ, RZ, 0, 0 ;  /* 0x00000000ff167431 */ /* 0x000fca00000001ff */
[----:B------:R-:W3:Y:S01]  /*0050*/  S2UR UR6, SR_CTAID.X ;  /* 0x00000000000679c3 */ /* 0x000ee20000002500 */
[----:B0-----:R-:W-:-:S13]  /*0060*/  ISETP.GE.AND P0, PT, R0, 0x1, PT ;  /* 0x000000010000780c */ /* 0x001fda0003f06270 */
[----:B-123--:R-:W-:Y:S05]  /*0070*/  @!P0 BRA `(.L_x_0) ;  /* 0x0000000400f08947 */ /* 0x00efea0003800000 */
[C---:B------:R-:W-:Y:S01]  /*0080*/  ISETP.GE.U32.AND P1, PT, R0.reuse, 0x8, PT ;  /* 0x000000080000780c */ /* 0x040fe20003f26070 */
[C---:B------:R-:W-:Y:S01]  /*0090*/  IMAD R18, R0.reuse, UR6, RZ ;  /* 0x0000000600127c24 */ /* 0x040fe2000f8e02ff */
[----:B------:R-:W-:Y:S02]  /*00a0*/  LOP3.LUT R26, R0, 0x7, RZ, 0xc0, !PT ;  /* 0x00000007001a7812 */ /* 0x000fe400078ec0ff */
[----:B------:R-:W-:Y:S02]  /*00b0*/  MOV R19, RZ ;  /* 0x000000ff00137202 */ /* 0x000fe40000000f00 */
[----:B------:R-:W-:Y:S02]  /*00c0*/  ISETP.NE.AND P0, PT, R26, RZ, PT ;  /* 0x000000ff1a00720c */ /* 0x000fe40003f05270 */
[----:B------:R-:W-:-:S05]  /*00d0*/  MOV R22, RZ ;  /* 0x000000ff00167202 */ /* 0x000fca0000000f00 */
[----:B------:R-:W-:Y:S06]  /*00e0*/  @!P1 BRA `(.L_x_1) ;  /* 0x0000000000c89947 */ /* 0x000fec0003800000 */
[----:B------:R-:W0:Y:S01]  /*00f0*/  LDC.64 R2, c[0x0][0x380] ;  /* 0x0000e000ff027b82 */ /* 0x000e220000000a00 */
[----:B------:R-:W-:Y:S02]  /*0100*/  LOP3.LUT R19, R0, 0x7ffffff8, RZ, 0xc0, !PT ;  /* 0x7ffffff800137812 */ /* 0x000fe400078ec0ff */
[----:B------:R-:W-:Y:S02]  /*0110*/  MOV R22, RZ ;  /* 0x000000ff00167202 */ /* 0x000fe40000000f00 */
[----:B------:R-:W-:Y:S02]  /*0120*/  MOV R20, R16 ;  /* 0x0000001000147202 */ /* 0x000fe40000000f00 */
[----:B------:R-:W-:Y:S01]  /*0130*/  IADD3 R17, PT, PT, -R19, RZ, RZ ;  /* 0x000000ff13117210 */ /* 0x000fe20007ffe1ff */
[----:B0-----:R-:W-:-:S03]  /*0140*/  IMAD.WIDE.U32 R2, R18, 0x4, R2 ;  /* 0x0000000412027825 */ /* 0x001fc600078e0002 */
[----:B------:R-:W-:-:S04]  /*0150*/  IADD3 R5, P1, PT, R2, 0x10, RZ ;  /* 0x0000001002057810 */ /* 0x000fc80007f3e0ff */
[----:B------:R-:W-:-:S09]  /*0160*/  IADD3.X R8, PT, PT, RZ, R3, RZ, P1, !PT ;  /* 0x00000003ff087210 */ /* 0x000fd20000ffe4ff */
.L_x_2:
[----:B------:R-:W0:Y:S01]  /*0170*/  LDC.64 R12, c[0x0][0x388] ;  /* 0x0000e200ff0c7b82 */ /* 0x000e220000000a00 */
[----:B------:R-:W-:Y:S02]  /*0180*/  MOV R2, R5 ;  /* 0x0000000500027202 */ /* 0x000fe40000000f00 */
[----:B------:R-:W-:-:S05]  /*0190*/  MOV R3, R8 ;  /* 0x0000000800037202 */ /* 0x000fca0000000f00 */
[----:B------:R-:W2:Y:S01]  /*01a0*/  LDG.E R24, desc[UR4][R2.64+-0x10] ;  /* 0xfffff00402187981 */ /* 0x000ea2000c1e1900 */
[----:B------:R-:W1:Y:S03]  /*01b0*/  LDC R21, c[0x0][0x394] ;  /* 0x0000e500ff157b82 */ /* 0x000e660000000800 */
[----:B------:R-:W3:Y:S04]  /*01c0*/  LDG.E R23, desc[UR4][R2.64+-0xc] ;  /* 0xfffff40402177981 */ /* 0x000ee8000c1e1900 */
[----:B------:R-:W4:Y:S04]  /*01d0*/  LDG.E R28, desc[UR4][R2.64+-0x8] ;  /* 0xfffff804021c7981 */ /* 0x000f28000c1e1900 */
[----:B------:R-:W5:Y:S01]  /*01e0*/  LDG.E R29, desc[UR4][R2.64+-0x4] ;  /* 0xfffffc04021d7981 */ /* 0x000f62000c1e1900 */
[----:B0-----:R-:W-:-:S05]  /*01f0*/  IMAD.WIDE R12, R20, 0x4, R12 ;  /* 0x00000004140c7825 */ /* 0x001fca00078e020c */
[----:B------:R0:W2:Y:S01]  /*0200*/  LDG.E R25, desc[UR4][R12.64] ;  /* 0x000000040c197981 */ /* 0x0000a2000c1e1900 */
[----:B-1----:R-:W-:-:S04]  /*0210*/  IMAD.WIDE R14, R21, 0x4, R12 ;  /* 0x00000004150e7825 */ /* 0x002fc800078e020c */
[C---:B------:R-:W-:Y:S02]  /*0220*/  IMAD.WIDE R6, R21.reuse, 0x4, R14 ;  /* 0x0000000415067825 */ /* 0x040fe400078e020e */
[----:B------:R-:W3:Y:S02]  /*0230*/  LDG.E R14, desc[UR4][R14.64] ;  /* 0x000000040e0e7981 */ /* 0x000ee4000c1e1900 */
[C---:B------:R-:W-:Y:S02]  /*0240*/  IMAD.WIDE R4, R21.reuse, 0x4, R6 ;  /* 0x0000000415047825 */ /* 0x040fe400078e0206 */
[----:B------:R1:W4:Y:S02]  /*0250*/  LDG.E R27, desc[UR4][R6.64] ;  /* 0x00000004061b7981 */ /* 0x000324000c1e1900 */
[C---:B------:R-:W-:Y:S02]  /*0260*/  IMAD.WIDE R8, R21.reuse, 0x4, R4 ;  /* 0x0000000415087825 */ /* 0x040fe400078e0204 */
[----:B------:R-:W5:Y:S02]  /*0270*/  LDG.E R4, desc[UR4][R4.64] ;  /* 0x0000000404047981 */ /* 0x000f64000c1e1900 */
[----:B------:R-:W-:-:S02]  /*0280*/  IMAD.WIDE R10, R21, 0x4, R8 ;  /* 0x00000004150a7825 */ /* 0x000fc400078e0208 */
[----:B------:R-:W5:Y:S02]  /*0290*/  LDG.E R8, desc[UR4][R8.64] ;  /* 0x0000000408087981 */ /* 0x000f64000c1e1900 */
[C---:B0-----:R-:W-:Y:S02]  /*02a0*/  IMAD.WIDE R12, R21.reuse, 0x4, R10 ;  /* 0x00000004150c7825 */ /* 0x041fe400078e020a */
[----:B------:R-:W5:Y:S04]  /*02b0*/  LDG.E R5, desc[UR4][R2.64] ;  /* 0x0000000402057981 */ /* 0x000f68000c1e1900 */
[----:B------:R-:W5:Y:S01]  /*02c0*/  LDG.E R11, desc[UR4][R10.64] ;  /* 0x000000040a0b7981 */ /* 0x000f62000c1e1900 */
[----:B-1----:R-:W-:-:S03]  /*02d0*/  IMAD.WIDE R6, R21, 0x4, R12 ;  /* 0x0000000415067825 */ /* 0x002fc600078e020c */
[----:B------:R-:W5:Y:S04]  /*02e0*/  LDG.E R15, desc[UR4][R12.64] ;  /* 0x000000040c0f7981 */ /* 0x000f68000c1e1900 */
[----:B------:R-:W5:Y:S04]  /*02f0*/  LDG.E R7, desc[UR4][R6.64] ;  /* 0x0000000406077981 */ /* 0x000f68000c1e1900 */
[----:B------:R-:W5:Y:S01]  /*0300*/  LDG.E R6, desc[UR4][R2.64+0xc] ;  /* 0x00000c0402067981 */ /* 0x000f62000c1e1900 */
[----:B--2---:R-:W-:-:S03]  /*0310*/  IMAD R24, R24, R25, R22 ;  /* 0x0000001918187224 */ /* 0x004fc600078e0216 */
[----:B------:R-:W2:Y:S04]  /*0320*/  LDG.E R22, desc[UR4][R2.64+0x4] ;  /* 0x0000040402167981 */ /* 0x000ea8000c1e1900 */
[----:B------:R-:W2:Y:S01]  /*0330*/  LDG.E R25, desc[UR4][R2.64+0x8] ;  /* 0x0000080402197981 */ /* 0x000ea2000c1e1900 */
[----:B------:R-:W-:Y:S01]  /*0340*/  IADD3 R17, PT, PT, R17, 0x8, RZ ;  /* 0x0000000811117810 */ /* 0x000fe20007ffe0ff */
[----:B---3--:R-:W-:-:S04]  /*0350*/  IMAD R14, R23, R14, R24 ;  /* 0x0000000e170e7224 */ /* 0x008fc800078e0218 */
[----:B----4-:R-:W-:Y:S01]  /*0360*/  IMAD R14, R28, R27, R14 ;  /* 0x0000001b1c0e7224 */ /* 0x010fe200078e020e */
[----:B------:R-:W-:-:S03]  /*0370*/  ISETP.NE.AND P1, PT, R17, RZ, PT ;  /* 0x000000ff1100720c */ /* 0x000fc60003f25270 */
[----:B-----5:R-:W-:-:S04]  /*0380*/  IMAD R4, R29, R4, R14 ;  /* 0x000000041d047224 */ /* 0x020fc800078e020e */
[----:B------:R-:W-:Y:S01]  /*0390*/  IMAD R4, R5, R8, R4 ;  /* 0x0000000805047224 */ /* 0x000fe200078e0204 */
[----:B------:R-:W-:Y:S02]  /*03a0*/  IADD3 R5, P2, PT, R2, 0x20, RZ ;  /* 0x0000002002057810 */ /* 0x000fe40007f5e0ff */
[----:B------:R-:W-:Y:S02]  /*03b0*/  LEA R20, R21, R20, 0x3 ;  /* 0x0000001415147211 */ /* 0x000fe400078e18ff */
[----:B------:R-:W-:Y:S01]  /*03c0*/  IADD3.X R8, PT, PT, RZ, R3, RZ, P2, !PT ;  /* 0x00000003ff087210 */ /* 0x000fe200017fe4ff */
[----:B--2---:R-:W-:-:S04]  /*03d0*/  IMAD R4, R22, R11, R4 ;  /* 0x0000000b16047224 */ /* 0x004fc800078e0204 */
[----:B------:R-:W-:-:S04]  /*03e0*/  IMAD R4, R25, R15, R4 ;  /* 0x0000000f19047224 */ /* 0x000fc800078e0204 */
[----:B------:R-:W-:Y:S01]  /*03f0*/  IMAD R22, R6, R7, R4 ;  /* 0x0000000706167224 */ /* 0x000fe200078e0204 */
[----:B------:R-:W-:Y:S06]  /*0400*/  @P1 BRA `(.L_x_2) ;  /* 0xfffffffc00581947 */ /* 0x000fec000383ffff */
.L_x_1:
[----:B------:R-:W-:Y:S05]  /*0410*/  @!P0 BRA `(.L_x_0) ;  /* 0x0000000400088947 */ /* 0x000fea0003800000 */
[----:B------:R-:W-:Y:S02]  /*0420*/  ISETP.GE.U32.AND P1, PT, R26, 0x4, PT ;  /* 0x000000041a00780c */ /* 0x000fe40003f26070 */
[----:B------:R-:W-:-:S04]  /*0430*/  LOP3.LUT R14, R0, 0x3, RZ, 0xc0, !PT ;  /* 0x00000003000e7812 */ /* 0x000fc800078ec0ff */
[----:B------:R-:W-:-:S07]  /*0440*/  ISETP.NE.AND P0, PT, R14, RZ, PT ;  /* 0x000000ff0e00720c */ /* 0x000fce0003f05270 */
[----:B------:R-:W-:Y:S06]  /*0450*/  @!P1 BRA `(.L_x_3) ;  /* 0x0000000000709947 */ /* 0x000fec0003800000 */
[----:B------:R-:W0:Y:S01]  /*0460*/  LDC R11, c[0x0][0x394] ;  /* 0x0000e500ff0b7b82 */ /* 0x000e220000000800 */
[CC--:B------:R-:W-:Y:S02]  /*0470*/  IADD3 R7, PT, PT, R18.reuse, R19.reuse, RZ ;  /* 0x0000001312077210 */ /* 0x0c0fe40007ffe0ff */
[----:B------:R-:W-:-:S05]  /*0480*/  IADD3 R8, P1, PT, R18, R19, RZ ;  /* 0x0000001312087210 */ /* 0x000fca0007f3e0ff */
[----:B------:R-:W1:Y:S08]  /*0490*/  LDC.64 R4, c[0x0][0x388] ;  /* 0x0000e200ff047b82 */ /* 0x000e700000000a00 */
[----:B------:R-:W2:Y:S08]  /*04a0*/  LDC.64 R12, c[0x0][0x380] ;  /* 0x0000e000ff0c7b82 */ /* 0x000eb00000000a00 */
[----:B------:R-:W3:Y:S01]  /*04b0*/  LDC.64 R2, c[0x0][0x380] ;  /* 0x0000e000ff027b82 */ /* 0x000ee20000000a00 */
[----:B0-----:R-:W-:-:S04]  /*04c0*/  IMAD R9, R19, R11, R16 ;  /* 0x0000000b13097224 */ /* 0x001fc800078e0210 */
[----:B-1----:R-:W-:Y:S01]  /*04d0*/  IMAD.WIDE R4, R9, 0x4, R4 ;  /* 0x0000000409047825 */ /* 0x002fe200078e0204 */
[----:B------:R-:W-:-:S03]  /*04e0*/  IADD3.X R9, PT, PT, RZ, RZ, RZ, P1, !PT ;  /* 0x000000ffff097210 */ /* 0x000fc60000ffe4ff */
[----:B--2---:R-:W-:-:S04]  /*04f0*/  IMAD.WIDE.U32 R12, R7, 0x4, R12 ;  /* 0x00000004070c7825 */ /* 0x004fc800078e000c */
[----:B------:R-:W-:Y:S02]  /*0500*/  IMAD.WIDE R6, R11, 0x4, R4 ;  /* 0x000000040b067825 */ /* 0x000fe400078e0204 */
[----:B------:R-:W2:Y:S01]  /*0510*/  LDG.E R13, desc[UR4][R12.64] ;  /* 0x000000040c0d7981 */ /* 0x000ea2000c1e1900 */
[----:B---3--:R-:W-:-:S03]  /*0520*/  LEA R2, P1, R8, R2, 0x2 ;  /* 0x0000000208027211 */ /* 0x008fc600078210ff */
[----:B------:R-:W2:Y:S01]  /*0530*/  LDG.E R4, desc[UR4][R4.64] ;  /* 0x0000000404047981 */ /* 0x000ea2000c1e1900 */
[----:B------:R-:W-:Y:S01]  /*0540*/  LEA.HI.X R3, R8, R3, R9, 0x2, P1 ;  /* 0x0000000308037211 */ /* 0x000fe200008f1409 */
[C---:B------:R-:W-:Y:S02]  /*0550*/  IMAD.WIDE R8, R11.reuse, 0x4, R6 ;  /* 0x000000040b087825 */ /* 0x040fe400078e0206 */
[----:B------:R-:W3:Y:S04]  /*0560*/  LDG.E R6, desc[UR4][R6.64] ;  /* 0x0000000406067981 */ /* 0x000ee8000c1e1900 */
[----:B------:R-:W3:Y:S01]  /*0570*/  LDG.E R20, desc[UR4][R2.64+0x4] ;  /* 0x0000040402147981 */ /* 0x000ee2000c1e1900 */
[----:B------:R-:W-:-:S03]  /*0580*/  IMAD.WIDE R10, R11, 0x4, R8 ;  /* 0x000000040b0a7825 */ /* 0x000fc600078e0208 */
[----:B------:R-:W4:Y:S04]  /*0590*/  LDG.E R8, desc[UR4][R8.64] ;  /* 0x0000000408087981 */ /* 0x000f28000c1e1900 */
[----:B------:R-:W4:Y:S04]  /*05a0*/  LDG.E R24, desc[UR4][R2.64+0x8] ;  /* 0x0000080402187981 */ /* 0x000f28000c1e1900 */
[----:B------:R-:W5:Y:S04]  /*05b0*/  LDG.E R10, desc[UR4][R10.64] ;  /* 0x000000040a0a7981 */ /* 0x000f68000c1e1900 */
[----:B------:R-:W5:Y:S01]  /*05c0*/  LDG.E R26, desc[UR4][R2.64+0xc] ;  /* 0x00000c04021a7981 */ /* 0x000f62000c1e1900 */
[----:B------:R-:W-:Y:S01]  /*05d0*/  IADD3 R19, PT, PT, R19, 0x4, RZ ;  /* 0x0000000413137810 */ /* 0x000fe20007ffe0ff */
[----:B--2---:R-:W-:-:S04]  /*05e0*/  IMAD R13, R13, R4, R22 ;  /* 0x000000040d0d7224 */ /* 0x004fc800078e0216 */
[----:B---3--:R-:W-:-:S04]  /*05f0*/  IMAD R13, R20, R6, R13 ;  /* 0x00000006140d7224 */ /* 0x008fc800078e020d */
[----:B----4-:R-:W-:-:S04]  /*0600*/  IMAD R13, R24, R8, R13 ;  /* 0x00000008180d7224 */ /* 0x010fc800078e020d */
[----:B-----5:R-:W-:-:S07]  /*0610*/  IMAD R22, R26, R10, R13 ;  /* 0x0000000a1a167224 */ /* 0x020fce00078e020d */
.L_x_3:
[----:B------:R-:W-:Y:S05]  /*0620*/  @!P0 BRA `(.L_x_0) ;  /* 0x0000000000848947 */ /* 0x000fea0003800000 */
[----:B------:R-:W-:Y:S01]  /*0630*/  ISETP.NE.AND P1, PT, R14, 0x1, PT ;  /* 0x000000010e00780c */ /* 0x000fe20003f25270 */
[----:B------:R-:W0:Y:S01]  /*0640*/  LDC.64 R10, c[0x0][0x380] ;  /* 0x0000e000ff0a7b82 */ /* 0x000e220000000a00 */
[----:B------:R-:W-:-:S04]  /*0650*/  LOP3.LUT R0, R0, 0x1, RZ, 0xc0, !PT ;  /* 0x0000000100007812 */ /* 0x000fc800078ec0ff */
[----:B------:R-:W-:-:S03]  /*0660*/  ISETP.NE.U32.AND P0, PT, R0, 0x1, PT ;  /* 0x000000010000780c */ /* 0x000fc60003f05070 */
[----:B------:R-:W1:Y:S04]  /*0670*/  LDC.64 R8, c[0x0][0x388] ;  /* 0x0000e200ff087b82 */ /* 0x000e680000000a00 */
[CC--:B------:R-:W-:Y:S02]  /*0680*/  @P1 IADD3 R13, PT, PT, R18.reuse, R19.reuse, RZ ;  /* 0x00000013120d1210 */ /* 0x0c0fe40007ffe0ff */
[----:B------:R-:W-:Y:S02]  /*0690*/  @P1 IADD3 R12, P2, PT, R18, R19, RZ ;  /* 0x00000013120c1210 */ /* 0x000fe40007f5e0ff */
[----:B------:R-:W2:Y:S08]  /*06a0*/  @P1 LDC R17, c[0x0][0x394] ;  /* 0x0000e500ff111b82 */ /* 0x000eb00000000800 */
[----:B------:R-:W3:Y:S01]  /*06b0*/  @P1 LDC.64 R6, c[0x0][0x380] ;  /* 0x0000e000ff061b82 */ /* 0x000ee20000000a00 */
[----:B0-----:R-:W-:Y:S01]  /*06c0*/  @P1 IMAD.WIDE.U32 R10, R13, 0x4, R10 ;  /* 0x000000040d0a1825 */ /* 0x001fe200078e000a */
[----:B------:R-:W-:-:S05]  /*06d0*/  @P1 IADD3.X R13, PT, PT, RZ, RZ, RZ, P2, !PT ;  /* 0x000000ffff0d1210 */ /* 0x000fca00017fe4ff */
[----:B------:R-:W4:Y:S01]  /*06e0*/  @P1 LDG.E R11, desc[UR4][R10.64] ;  /* 0x000000040a0b1981 */ /* 0x000f22000c1e1900 */
[----:B------:R-:W0:Y:S08]  /*06f0*/  @!P0 LDC R0, c[0x0][0x394] ;  /* 0x0000e500ff008b82 */ /* 0x000e300000000800 */
[----:B------:R-:W5:Y:S01]  /*0700*/  LDC.64 R4, c[0x0][0x380] ;  /* 0x0000e000ff047b82 */ /* 0x000f620000000a00 */
[C---:B--2---:R-:W-:Y:S01]  /*0710*/  @P1 IMAD R15, R19.reuse, R17, R16 ;  /* 0x00000011130f1224 */ /* 0x044fe200078e0210 */
[----:B------:R-:W-:-:S03]  /*0720*/  @P1 IADD3 R19, PT, PT, R19, 0x2, RZ ;  /* 0x0000000213131810 */ /* 0x000fc60007ffe0ff */
[----:B-1----:R-:W-:-:S03]  /*0730*/  @P1 IMAD.WIDE R8, R15, 0x4, R8 ;  /* 0x000000040f081825 */ /* 0x002fc600078e0208 */
[----:B------:R-:W1:Y:S01]  /*0740*/  LDC.64 R2, c[0x0][0x388] ;  /* 0x0000e200ff027b82 */ /* 0x000e620000000a00 */
[----:B---3--:R-:W-:Y:S01]  /*0750*/  @P1 LEA R6, P2, R12, R6, 0x2 ;  /* 0x000000060c061211 */ /* 0x008fe200078410ff */
[----:B------:R-:W4:Y:S01]  /*0760*/  @P1 LDG.E R14, desc[UR4][R8.64] ;  /* 0x00000004080e1981 */ /* 0x000f22000c1e1900 */
[----:B------:R-:W-:Y:S02]  /*0770*/  @!P0 IADD3 R15, PT, PT, R18, R19, RZ ;  /* 0x00000013120f8210 */ /* 0x000fe40007ffe0ff */
[----:B------:R-:W-:Y:S01]  /*0780*/  @P1 LEA.HI.X R7, R12, R7, R13, 0x2, P2 ;  /* 0x000000070c071211 */ /* 0x000fe200010f140d */
[----:B------:R-:W-:-:S04]  /*0790*/  @P1 IMAD.WIDE R12, R17, 0x4, R8 ;  /* 0x00000004110c1825 */ /* 0x000fc800078e0208 */
[----:B0-----:R-:W-:Y:S01]  /*07a0*/  @!P0 IMAD R19, R19, R0, R16 ;  /* 0x0000000013138224 */ /* 0x001fe200078e0210 */
[----:B------:R-:W2:Y:S04]  /*07b0*/  @P1 LDG.E R6, desc[UR4][R6.64+0x4] ;  /* 0x0000040406061981 */ /* 0x000ea8000c1e1900 */
[----:B------:R-:W2:Y:S01]  /*07c0*/  @P1 LDG.E R12, desc[UR4][R12.64] ;  /* 0x000000040c0c1981 */ /* 0x000ea2000c1e1900 */
[----:B-----5:R-:W-:-:S06]  /*07d0*/  @!P0 IMAD.WIDE.U32 R4, R15, 0x4, R4 ;  /* 0x000000040f048825 */ /* 0x020fcc00078e0004 */
[----:B------:R-:W3:Y:S01]  /*07e0*/  @!P0 LDG.E R5, desc[UR4][R4.64] ;  /* 0x0000000404058981 */ /* 0x000ee2000c1e1900 */
[----:B-1----:R-:W-:-:S06]  /*07f0*/  @!P0 IMAD.WIDE R2, R19, 0x4, R2 ;  /* 0x0000000413028825 */ /* 0x002fcc00078e0202 */
[----:B------:R-:W3:Y:S01]  /*0800*/  @!P0 LDG.E R2, desc[UR4][R2.64] ;  /* 0x0000000402028981 */ /* 0x000ee2000c1e1900 */
[----:B----4-:R-:W-:-:S04]  /*0810*/  @P1 IMAD R11, R11, R14, R22 ;  /* 0x0000000e0b0b1224 */ /* 0x010fc800078e0216 */
[----:B--2---:R-:W-:-:S04]  /*0820*/  @P1 IMAD R22, R6, R12, R11 ;  /* 0x0000000c06161224 */ /* 0x004fc800078e020b */
[----:B---3--:R-:W-:-:S07]  /*0830*/  @!P0 IMAD R22, R5, R2, R22 ;  /* 0x0000000205168224 */ /* 0x008fce00078e0216 */
.L_x_0:
[----:B------:R-:W0:Y:S08]  /*0840*/  LDC R5, c[0x0][0x394] ;  /* 0x0000e500ff057b82 */ /* 0x000e300000000800 */
[----:B------:R-:W1:Y:S01]  /*0850*/  LDC.64 R2, c[0x0][0x398] ;  /* 0x0000e600ff027b82 */ /* 0x000e620000000a00 */
[----:B0-----:R-:W-:-:S04]  /*0860*/  IMAD R5, R5, UR6, R16 ;  /* 0x0000000605057c24 */ /* 0x001fc8000f8e0210 */
[----:B-1----:R-:W-:-:S05]  /*0870*/  IMAD.WIDE R2, R5, 0x4, R2 ;  /* 0x0000000405027825 */ /* 0x002fca00078e0202 */
[----:B------:R-:W-:Y:S01]  /*0880*/  STG.E desc[UR4][R2.64], R22 ;  /* 0x0000001602007986 */ /* 0x000fe2000c101904 */
[----:B------:R-:W-:Y:S05]  /*0890*/  EXIT ;  /* 0x000000000000794d */ /* 0x000fea0003800000 */
.L_x_4:
[----:B------:R-:W-:-:S00]  /*08a0*/  BRA `(.L_x_4) ;  /* 0xfffffffc00fc7947 */ /* 0x000fc0000383ffff */
[----:B------:R-:W-:-:S00]  /*08b0*/  NOP ;  /* 0x0000000000007918 */ /* 0x000fc00000000000 */
        /* <DEDUP_REMOVED lines=12> */
.L_x_5:


//--------------------- .nv.shared.reserved.0     --------------------------
	.section	.nv.shared.reserved.0,"aw",@nobits
	.weak		__nv_reservedSMEM_offset_0_alias
	.size		__nv_reservedSMEM_offset_0_alias, 0, 64
	.other		__nv_reservedSMEM_offset_0_alias,@"STO_CUDA_RESERVED_SHARED STV_DEFAULT"
__nv_reservedSMEM_offset_0_alias:
	.zero		0
	.zero		64


//--------------------- .nv.constant0._Z8multiplyPiS_iiS_ --------------------------
	.section	.nv.constant0._Z8multiplyPiS_iiS_,"a",@progbits
	.sectionflags	@""
	.align	4
.nv.constant0._Z8multiplyPiS_iiS_:
	.zero		928


//--------------------- SYMBOLS --------------------------

	.type		.nv.reservedSmem.offset0,@object
	.size		.nv.reservedSmem.offset0,0x4
